//
// Generated by NVIDIA NVVM Compiler
//
// Compiler Build ID: CL-36424714
// Cuda compilation tools, release 13.0, V13.0.88
// Based on NVVM 20.0.0
//

.version 9.0
.target sm_100
.address_size 64

	// .globl	_Z9ReduceAddPfS_
.const .align 4 .u32 constArraySize;
// _ZZ9ReduceAddPfS_E2sh has been demoted

.visible .entry _Z9ReduceAddPfS_(
	.param .u64 .ptr .align 1 _Z9ReduceAddPfS__param_0,
	.param .u64 .ptr .align 1 _Z9ReduceAddPfS__param_1
)
{
	.reg .pred 	%p<5>;
	.reg .b32 	%r<16>;
	.reg .b32 	%f<8>;
	.reg .b64 	%rd<11>;
	// demoted variable
	.shared .align 4 .b8 _ZZ9ReduceAddPfS_E2sh[512];
	ld.param.u64 	%rd2, [_Z9ReduceAddPfS__param_0];
	ld.param.u64 	%rd1, [_Z9ReduceAddPfS__param_1];
	cvta.to.global.u64 	%rd3, %rd2;
	mov.u32 	%r1, %ctaid.x;
	mov.u32 	%r15, %ntid.x;
	mul.lo.s32 	%r7, %r15, %r1;
	shl.b32 	%r8, %r7, 1;
	mov.u32 	%r3, %tid.x;
	add.s32 	%r9, %r8, %r3;
	mul.wide.s32 	%rd4, %r9, 4;
	add.s64 	%rd5, %rd3, %rd4;
	ld.global.f32 	%f1, [%rd5];
	add.s32 	%r10, %r9, %r15;
	mul.wide.u32 	%rd6, %r10, 4;
	add.s64 	%rd7, %rd3, %rd6;
	ld.global.f32 	%f2, [%rd7];
	add.f32 	%f3, %f1, %f2;
	shl.b32 	%r11, %r3, 2;
	mov.u32 	%r12, _ZZ9ReduceAddPfS_E2sh;
	add.s32 	%r4, %r12, %r11;
	st.shared.f32 	[%r4], %f3;
	bar.sync 	0;
	setp.lt.u32 	%p1, %r15, 2;
	@%p1 bra 	$L__BB0_4;
$L__BB0_1:
	shr.u32 	%r6, %r15, 1;
	setp.ge.u32 	%p2, %r3, %r6;
	@%p2 bra 	$L__BB0_3;
	shl.b32 	%r13, %r6, 2;
	add.s32 	%r14, %r4, %r13;
	ld.shared.f32 	%f4, [%r14];
	ld.shared.f32 	%f5, [%r4];
	add.f32 	%f6, %f4, %f5;
	st.shared.f32 	[%r4], %f6;
$L__BB0_3:
	bar.sync 	0;
	setp.gt.u32 	%p3, %r15, 3;
	mov.u32 	%r15, %r6;
	@%p3 bra 	$L__BB0_1;
$L__BB0_4:
	setp.ne.s32 	%p4, %r3, 0;
	@%p4 bra 	$L__BB0_6;
	ld.shared.f32 	%f7, [_ZZ9ReduceAddPfS_E2sh];
	cvta.to.global.u64 	%rd8, %rd1;
	mul.wide.u32 	%rd9, %r1, 4;
	add.s64 	%rd10, %rd8, %rd9;
	st.global.f32 	[%rd10], %f7;
$L__BB0_6:
	ret;

}


// ===== COMPILED SASS (sm_100) =====

	.target	sm_100

	.elftype	@"ET_EXEC"


//--------------------- .note.nv.tkinfo           --------------------------
	.section	.note.nv.tkinfo,"",@"SHT_NOTE"
	.sectionflags	@"SHF_NOTE_NV_TKINFO"
	.tkinfo
        /*0018*/ 	.word	0x00000002
        /*0030*/ 	.string	""
        /*0030*/ 	.string	"ptxas"
        /*0030*/ 	.string	"Cuda compilation tools, release 13.0, V13.0.88"
        /*0030*/ 	.string	"Build cuda_13.0.r13.0/compiler.36424714_0"
        /*0030*/ 	.string	"-arch sm_100 -m 64 "



//--------------------- .note.nv.cuinfo           --------------------------
	.section	.note.nv.cuinfo,"",@"SHT_NOTE"
	.sectionflags	@"SHF_NOTE_NV_CUINFO"
        /*0018*/ 	.short	0x0002
        /*001a*/ 	.short	0x0064
        /*001c*/ 	.short	0x0082
	.zero		2


//--------------------- .nv.info                  --------------------------
	.section	.nv.info,"",@"SHT_CUDA_INFO"
	.align	4


	//----- nvinfo : EIATTR_REGCOUNT
	.align		4
        /*0000*/ 	.byte	0x04, 0x2f
        /*0002*/ 	.short	(.L_2 - .L_1)
	.align		4
.L_1:
        /*0004*/ 	.word	index@(_Z9ReduceAddPfS_)
        /*0008*/ 	.word	0x0000000e


	//----- nvinfo : EIATTR_FRAME_SIZE
	.align		4
.L_2:
        /*000c*/ 	.byte	0x04, 0x11
        /*000e*/ 	.short	(.L_4 - .L_3)
	.align		4
.L_3:
        /*0010*/ 	.word	index@(_Z9ReduceAddPfS_)
        /*0014*/ 	.word	0x00000000


	//----- nvinfo : EIATTR_MIN_STACK_SIZE
	.align		4
.L_4:
        /*0018*/ 	.byte	0x04, 0x12
        /*001a*/ 	.short	(.L_6 - .L_5)
	.align		4
.L_5:
        /*001c*/ 	.word	index@(_Z9ReduceAddPfS_)
        /*0020*/ 	.word	0x00000000
.L_6:


//--------------------- .nv.compat                --------------------------
	.section	.nv.compat,"",@"SHT_CUDA_COMPAT_INFO"
	.align	4
        /*0000*/ 	.byte	0x02, 0x09, 0x00, 0x00, 0x02, 0x02, 0x01, 0x00, 0x02, 0x05, 0x05, 0x00, 0x03, 0x07, 0x01, 0x01
        /*0010*/ 	.byte	0x02, 0x03, 0x00, 0x00, 0x02, 0x06, 0x01, 0x00, 0x04, 0x0b, 0x08, 0x00, 0x09, 0x00, 0x00, 0x00
        /*0020*/ 	.byte	0x00, 0x00, 0x00, 0x00


//--------------------- .nv.info._Z9ReduceAddPfS_ --------------------------
	.section	.nv.info._Z9ReduceAddPfS_,"",@"SHT_CUDA_INFO"
	.sectionflags	@""
	.align	4


	//----- nvinfo : EIATTR_CUDA_API_VERSION
	.align		4
        /*0000*/ 	.byte	0x04, 0x37
        /*0002*/ 	.short	(.L_8 - .L_7)
.L_7:
        /*0004*/ 	.word	0x00000082


	//----- nvinfo : EIATTR_KPARAM_INFO
	.align		4
.L_8:
        /*0008*/ 	.byte	0x04, 0x17
        /*000a*/ 	.short	(.L_10 - .L_9)
.L_9:
        /*000c*/ 	.word	0x00000000
        /*0010*/ 	.short	0x0001
        /*0012*/ 	.short	0x0008
        /*0014*/ 	.byte	0x00, 0xf5, 0x21, 0x00


	//----- nvinfo : EIATTR_KPARAM_INFO
	.align		4
.L_10:
        /*0018*/ 	.byte	0x04, 0x17
        /*001a*/ 	.short	(.L_12 - .L_11)
.L_11:
        /*001c*/ 	.word	0x00000000
        /*0020*/ 	.short	0x0000
        /*0022*/ 	.short	0x0000
        /*0024*/ 	.byte	0x00, 0xf5, 0x21, 0x00


	//----- nvinfo : EIATTR_SPARSE_MMA_MASK
	.align		4
.L_12:
        /*0028*/ 	.byte	0x03, 0x50
        /*002a*/ 	.short	0x0000


	//----- nvinfo : EIATTR_MAXREG_COUNT
	.align		4
        /*002c*/ 	.byte	0x03, 0x1b
        /*002e*/ 	.short	0x00ff


	//----- nvinfo : EIATTR_NUM_BARRIERS
	.align		4
        /*0030*/ 	.byte	0x02, 0x4c
        /*0032*/ 	.byte	0x01
	.zero		1


	//----- nvinfo : EIATTR_MERCURY_ISA_VERSION
	.align		4
        /*0034*/ 	.byte	0x03, 0x5f
        /*0036*/ 	.short	0x0101


	//----- nvinfo : EIATTR_VRC_CTA_INIT_COUNT
	.align		4
        /*0038*/ 	.byte	0x02, 0x4a
	.zero		1
	.zero		1


	//----- nvinfo : EIATTR_EXIT_INSTR_OFFSETS
	.align		4
        /*003c*/ 	.byte	0x04, 0x1c
        /*003e*/ 	.short	(.L_14 - .L_13)


	//   ....[0]....
.L_13:
        /*0040*/ 	.word	0x00000230


	//   ....[1]....
        /*0044*/ 	.word	0x000002b0


	//----- nvinfo : EIATTR_CBANK_PARAM_SIZE
	.align		4
.L_14:
        /*0048*/ 	.byte	0x03, 0x19
        /*004a*/ 	.short	0x0010


	//----- nvinfo : EIATTR_PARAM_CBANK
	.align		4
        /*004c*/ 	.byte	0x04, 0x0a
        /*004e*/ 	.short	(.L_16 - .L_15)
	.align		4
.L_15:
        /*0050*/ 	.word	index@(.nv.constant0._Z9ReduceAddPfS_)
        /*0054*/ 	.short	0x0380
        /*0056*/ 	.short	0x0010


	//----- nvinfo : EIATTR_SW_WAR
	.align		4
.L_16:
        /*0058*/ 	.byte	0x04, 0x36
        /*005a*/ 	.short	(.L_18 - .L_17)
.L_17:
        /*005c*/ 	.word	0x00000008
.L_18:


//--------------------- .nv.callgraph             --------------------------
	.section	.nv.callgraph,"",@"SHT_CUDA_CALLGRAPH"
	.align	4
	.sectionentsize	8
	.align		4
        /*0000*/ 	.word	0x00000000
	.align		4
        /*0004*/ 	.word	0xffffffff
	.align		4
        /*0008*/ 	.word	0x00000000
	.align		4
        /*000c*/ 	.word	0xfffffffe
	.align		4
        /*0010*/ 	.word	0x00000000
	.align		4
        /*0014*/ 	.word	0xfffffffd
	.align		4
        /*0018*/ 	.word	0x00000000
	.align		4
        /*001c*/ 	.word	0xfffffffc


//--------------------- .nv.constant3             --------------------------
	.section	.nv.constant3,"a",@progbits
	.align	4
.nv.constant3:
	.type		constArraySize,@object
	.size		constArraySize,(.L_0 - constArraySize)
constArraySize:
	.zero		4
.L_0:


//--------------------- .text._Z9ReduceAddPfS_    --------------------------
	.section	.text._Z9ReduceAddPfS_,"ax",@progbits
	.align	128
        .global         _Z9ReduceAddPfS_
        .type           _Z9ReduceAddPfS_,@function
        .size           _Z9ReduceAddPfS_,(.L_x_3 - _Z9ReduceAddPfS_)
        .other          _Z9ReduceAddPfS_,@"STO_CUDA_ENTRY STV_DEFAULT"
_Z9ReduceAddPfS_:
.text._Z9ReduceAddPfS_:
[----:B------:R-:W-:Y:S01]  /*0000*/  LDC R1, c[0x0][0x37c] ;  /* 0x0000df00ff017b82 */ /* 0x000fe20000000800 */
[----:B------:R-:W0:Y:S01]  /*0010*/  S2R R9, SR_CTAID.X ;  /* 0x0000000000097919 */ /* 0x000e220000002500 */
[----:B------:R-:W0:Y:S06]  /*0020*/  LDCU UR8, c[0x0][0x360] ;  /* 0x00006c00ff0877ac */ /* 0x000e2c0008000800 */
[----:B------:R-:W1:Y:S01]  /*0030*/  LDC.64 R4, c[0x0][0x380] ;  /* 0x0000e000ff047b82 */ /* 0x000e620000000a00 */
[----:B------:R-:W2:Y:S01]  /*0040*/  S2R R11, SR_TID.X ;  /* 0x00000000000b7919 */ /* 0x000ea20000002100 */
[----:B------:R-:W3:Y:S01]  /*0050*/  LDCU.64 UR6, c[0x0][0x358] ;  /* 0x00006b00ff0677ac */ /* 0x000ee20008000a00 */
[----:B0-----:R-:W-:-:S05]  /*0060*/  IMAD R0, R9, UR8, RZ ;  /* 0x0000000809007c24 */ /* 0x001fca000f8e02ff */
[----:B--2---:R-:W-:-:S04]  /*0070*/  LEA R3, R0, R11, 0x1 ;  /* 0x0000000b00037211 */ /* 0x004fc800078e08ff */
[C---:B------:R-:W-:Y:S01]  /*0080*/  IADD3 R7, PT, PT, R3.reuse, UR8, RZ ;  /* 0x0000000803077c10 */ /* 0x040fe2000fffe0ff */
[----:B-1----:R-:W-:-:S04]  /*0090*/  IMAD.WIDE R2, R3, 0x4, R4 ;  /* 0x0000000403027825 */ /* 0x002fc800078e0204 */
[----:B------:R-:W-:Y:S02]  /*00a0*/  IMAD.WIDE.U32 R4, R7, 0x4, R4 ;  /* 0x0000000407047825 */ /* 0x000fe400078e0004 */
[----:B---3--:R-:W2:Y:S04]  /*00b0*/  LDG.E R2, desc[UR6][R2.64] ;  /* 0x0000000602027981 */ /* 0x008ea8000c1e1900 */
[----:B------:R-:W2:Y:S01]  /*00c0*/  LDG.E R5, desc[UR6][R4.64] ;  /* 0x0000000604057981 */ /* 0x000ea2000c1e1900 */
[----:B------:R-:W0:Y:S01]  /*00d0*/  S2UR UR5, SR_CgaCtaId ;  /* 0x00000000000579c3 */ /* 0x000e220000008800 */
[----:B------:R-:W-:Y:S01]  /*00e0*/  UMOV UR4, 0x400 ;  /* 0x0000040000047882 */ /* 0x000fe20000000000 */
[----:B------:R-:W-:Y:S01]  /*00f0*/  UISETP.GE.U32.AND UP0, UPT, UR8, 0x2, UPT ;  /* 0x000000020800788c */ /* 0x000fe2000bf06070 */
[----:B------:R-:W-:Y:S01]  /*0100*/  ISETP.NE.AND P0, PT, R11, RZ, PT ;  /* 0x000000ff0b00720c */ /* 0x000fe20003f05270 */
[----:B0-----:R-:W-:-:S06]  /*0110*/  ULEA UR4, UR5, UR4, 0x18 ;  /* 0x0000000405047291 */ /* 0x001fcc000f8ec0ff */
[----:B------:R-:W-:Y:S01]  /*0120*/  LEA R7, R11, UR4, 0x2 ;  /* 0x000000040b077c11 */ /* 0x000fe2000f8e10ff */
[----:B--2---:R-:W-:-:S05]  /*0130*/  FADD R0, R2, R5 ;  /* 0x0000000502007221 */ /* 0x004fca0000000000 */
[----:B------:R0:W-:Y:S01]  /*0140*/  STS [R7], R0 ;  /* 0x0000000007007388 */ /* 0x0001e20000000800 */
[----:B------:R-:W-:Y:S06]  /*0150*/  BAR.SYNC.DEFER_BLOCKING 0x0 ;  /* 0x0000000000007b1d */ /* 0x000fec0000010000 */
[----:B------:R-:W-:Y:S05]  /*0160*/  BRA.U !UP0, `(.L_x_0) ;  /* 0x0000000108307547 */ /* 0x000fea000b800000 */
[----:B0-----:R-:W-:-:S07]  /*0170*/  IMAD.U32 R0, RZ, RZ, UR8 ;  /* 0x00000008ff007e24 */ /* 0x001fce000f8e00ff */
.L_x_1:
[----:B------:R-:W-:-:S04]  /*0180*/  SHF.R.U32.HI R6, RZ, 0x1, R0 ;  /* 0x00000001ff067819 */ /* 0x000fc80000011600 */
[----:B------:R-:W-:-:S13]  /*0190*/  ISETP.GE.U32.AND P1, PT, R11, R6, PT ;  /* 0x000000060b00720c */ /* 0x000fda0003f26070 */
[----:B------:R-:W-:Y:S01]  /*01a0*/  @!P1 LEA R2, R6, R7, 0x2 ;  /* 0x0000000706029211 */ /* 0x000fe200078e10ff */
[----:B------:R-:W-:Y:S05]  /*01b0*/  @!P1 LDS R3, [R7] ;  /* 0x0000000007039984 */ /* 0x000fea0000000800 */
[----:B------:R-:W0:Y:S02]  /*01c0*/  @!P1 LDS R2, [R2] ;  /* 0x0000000002029984 */ /* 0x000e240000000800 */
[----:B0-----:R-:W-:-:S05]  /*01d0*/  @!P1 FADD R4, R2, R3 ;  /* 0x0000000302049221 */ /* 0x001fca0000000000 */
[----:B------:R1:W-:Y:S01]  /*01e0*/  @!P1 STS [R7], R4 ;  /* 0x0000000407009388 */ /* 0x0003e20000000800 */
[----:B------:R-:W-:Y:S01]  /*01f0*/  BAR.SYNC.DEFER_BLOCKING 0x0 ;  /* 0x0000000000007b1d */ /* 0x000fe20000010000 */
[----:B------:R-:W-:Y:S01]  /*0200*/  ISETP.GT.U32.AND P1, PT, R0, 0x3, PT ;  /* 0x000000030000780c */ /* 0x000fe20003f24070 */
[----:B------:R-:W-:-:S12]  /*0210*/  IMAD.MOV.U32 R0, RZ, RZ, R6 ;  /* 0x000000ffff007224 */ /* 0x000fd800078e0006 */
[----:B-1----:R-:W-:Y:S05]  /*0220*/  @P1 BRA `(.L_x_1) ;  /* 0xfffffffc00d41947 */ /* 0x002fea000383ffff */
.L_x_0:
[----:B------:R-:W-:Y:S05]  /*0230*/  @P0 EXIT ;  /* 0x000000000000094d */ /* 0x000fea0003800000 */
[----:B------:R-:W1:Y:S01]  /*0240*/  S2UR UR5, SR_CgaCtaId ;  /* 0x00000000000579c3 */ /* 0x000e620000008800 */
[----:B------:R-:W-:-:S07]  /*0250*/  UMOV UR4, 0x400 ;  /* 0x0000040000047882 */ /* 0x000fce0000000000 */
[----:B------:R-:W2:Y:S01]  /*0260*/  LDC.64 R2, c[0x0][0x388] ;  /* 0x0000e200ff027b82 */ /* 0x000ea20000000a00 */
[----:B-1----:R-:W-:Y:S01]  /*0270*/  ULEA UR4, UR5, UR4, 0x18 ;  /* 0x0000000405047291 */ /* 0x002fe2000f8ec0ff */
[----:B--2---:R-:W-:-:S08]  /*0280*/  IMAD.WIDE.U32 R2, R9, 0x4, R2 ;  /* 0x0000000409027825 */ /* 0x004fd000078e0002 */
[----:B------:R-:W1:Y:S04]  /*0290*/  LDS R5, [UR4] ;  /* 0x00000004ff057984 */ /* 0x000e680008000800 */
[----:B-1----:R-:W-:Y:S01]  /*02a0*/  STG.E desc[UR6][R2.64], R5 ;  /* 0x0000000502007986 */ /* 0x002fe2000c101906 */
[----:B------:R-:W-:Y:S05]  /*02b0*/  EXIT ;  /* 0x000000000000794d */ /* 0x000fea0003800000 */
.L_x_2:
[----:B------:R-:W-:-:S00]  /*02c0*/  BRA `(.L_x_2) ;  /* 0xfffffffc00fc7947 */ /* 0x000fc0000383ffff */
[----:B------:R-:W-:-:S00]  /*02d0*/  NOP ;  /* 0x0000000000007918 */ /* 0x000fc00000000000 */
        /* <DEDUP_REMOVED lines=10> */
.L_x_3:


//--------------------- .nv.shared._Z9ReduceAddPfS_ --------------------------
	.section	.nv.shared._Z9ReduceAddPfS_,"aw",@nobits
	.sectionflags	@""
	.align	4
.nv.shared._Z9ReduceAddPfS_:
	.zero		1536


//--------------------- .nv.shared.reserved.0     --------------------------
	.section	.nv.shared.reserved.0,"aw",@nobits
	.weak		__nv_reservedSMEM_offset_0_alias
	.size		__nv_reservedSMEM_offset_0_alias, 0, 64
	.other		__nv_reservedSMEM_offset_0_alias,@"STO_CUDA_RESERVED_SHARED STV_DEFAULT"
__nv_reservedSMEM_offset_0_alias:
	.zero		0
	.zero		64


//--------------------- .nv.constant0._Z9ReduceAddPfS_ --------------------------
	.section	.nv.constant0._Z9ReduceAddPfS_,"a",@progbits
	.sectionflags	@""
	.align	4
.nv.constant0._Z9ReduceAddPfS_:
	.zero		912


//--------------------- SYMBOLS --------------------------

	.type		.nv.reservedSmem.offset0,@object
	.size		.nv.reservedSmem.offset0,0x4
	.type		.nv.reservedSmem.cap,@object
	.size		.nv.reservedSmem.cap,0x4
